	.headerflags	@"EF_CUDA_TEXMODE_UNIFIED EF_CUDA_64BIT_ADDRESS EF_CUDA_ACCELERATORS EF_CUDA_SM90 EF_CUDA_VIRTUAL_SM(EF_CUDA_SM90)"
	.elftype	@"ET_EXEC"


//--------------------- .nv.info                  --------------------------
	.section	.nv.info,"",@"SHT_CUDA_INFO"
	.align	4


	//----- nvinfo : EIATTR_REGCOUNT
	.align		4
        /*0000*/ 	.byte	0x04, 0x2f
        /*0002*/ 	.short	(.L_3 - .L_2)
	.align		4
.L_2:
        /*0004*/ 	.word	index@(triton_per_fused_gelu_linalg_vector_norm_2)
        /*0008*/ 	.word	0x0000000d


	//----- nvinfo : EIATTR_MIN_STACK_SIZE
	.align		4
.L_3:
        /*000c*/ 	.byte	0x04, 0x12
        /*000e*/ 	.short	(.L_5 - .L_4)
	.align		4
.L_4:
        /*0010*/ 	.word	index@(triton_per_fused_gelu_linalg_vector_norm_2)
        /*0014*/ 	.word	0x00000000


	//----- nvinfo : EIATTR_FRAME_SIZE
	.align		4
.L_5:
        /*0018*/ 	.byte	0x04, 0x11
        /*001a*/ 	.short	(.L_7 - .L_6)
	.align		4
.L_6:
        /*001c*/ 	.word	index@(triton_per_fused_gelu_linalg_vector_norm_2)
        /*0020*/ 	.word	0x00000000


	//----- nvinfo : EIATTR_MIN_STACK_SIZE
	.align		4
.L_7:
        /*0024*/ 	.byte	0x04, 0x12
        /*0026*/ 	.short	(.L_9 - .L_8)
	.align		4
.L_8:
        /*0028*/ 	.word	index@(triton_per_fused_gelu_linalg_vector_norm_2)
        /*002c*/ 	.word	0x00000000
.L_9:


//--------------------- .nv.info.triton_per_fused_gelu_linalg_vector_norm_2 --------------------------
	.section	.nv.info.triton_per_fused_gelu_linalg_vector_norm_2,"",@"SHT_CUDA_INFO"
	.sectionflags	@""
	.align	4


	//----- nvinfo : EIATTR_CUDA_API_VERSION
	.align		4
        /*0000*/ 	.byte	0x04, 0x37
        /*0002*/ 	.short	(.L_11 - .L_10)
.L_10:
        /*0004*/ 	.word	0x0000007c


	//----- nvinfo : EIATTR_KPARAM_INFO
	.align		4
.L_11:
        /*0008*/ 	.byte	0x04, 0x17
        /*000a*/ 	.short	(.L_13 - .L_12)
.L_12:
        /*000c*/ 	.word	0x00000000
        /*0010*/ 	.short	0x0003
        /*0012*/ 	.short	0x0014
        /*0014*/ 	.byte	0x00, 0xf0, 0x11, 0x00


	//----- nvinfo : EIATTR_KPARAM_INFO
	.align		4
.L_13:
        /*0018*/ 	.byte	0x04, 0x17
        /*001a*/ 	.short	(.L_15 - .L_14)
.L_14:
        /*001c*/ 	.word	0x00000000
        /*0020*/ 	.short	0x0002
        /*0022*/ 	.short	0x0010
        /*0024*/ 	.byte	0x00, 0xf0, 0x11, 0x00


	//----- nvinfo : EIATTR_KPARAM_INFO
	.align		4
.L_15:
        /*0028*/ 	.byte	0x04, 0x17
        /*002a*/ 	.short	(.L_17 - .L_16)
.L_16:
        /*002c*/ 	.word	0x00000000
        /*0030*/ 	.short	0x0001
        /*0032*/ 	.short	0x0008
        /*0034*/ 	.byte	0x00, 0xf4, 0x21, 0x00


	//----- nvinfo : EIATTR_KPARAM_INFO
	.align		4
.L_17:
        /*0038*/ 	.byte	0x04, 0x17
        /*003a*/ 	.short	(.L_19 - .L_18)
.L_18:
        /*003c*/ 	.word	0x00000000
        /*0040*/ 	.short	0x0000
        /*0042*/ 	.short	0x0000
        /*0044*/ 	.byte	0x00, 0xf4, 0x21, 0x00


	//----- nvinfo : EIATTR_SPARSE_MMA_MASK
	.align		4
.L_19:
        /*0048*/ 	.byte	0x03, 0x50
        /*004a*/ 	.short	0x0000


	//----- nvinfo : EIATTR_MAXREG_COUNT
	.align		4
        /*004c*/ 	.byte	0x03, 0x1b
        /*004e*/ 	.short	0x00ff


	//----- nvinfo : EIATTR_COOP_GROUP_MASK_REGIDS
	.align		4
        /*0050*/ 	.byte	0x04, 0x29
        /*0052*/ 	.short	(.L_21 - .L_20)


	//   ....[0]....
.L_20:
        /*0054*/ 	.word	0xffffffff


	//   ....[1]....
        /*0058*/ 	.word	0xffffffff


	//   ....[2]....
        /*005c*/ 	.word	0xffffffff


	//   ....[3]....
        /*0060*/ 	.word	0xffffffff


	//----- nvinfo : EIATTR_COOP_GROUP_INSTR_OFFSETS
	.align		4
.L_21:
        /*0064*/ 	.byte	0x04, 0x28
        /*0066*/ 	.short	(.L_23 - .L_22)


	//   ....[0]....
.L_22:
        /*0068*/ 	.word	0x00000370


	//   ....[1]....
        /*006c*/ 	.word	0x000003a0


	//   ....[2]....
        /*0070*/ 	.word	0x000003c0


	//   ....[3]....
        /*0074*/ 	.word	0x000003f0


	//----- nvinfo : EIATTR_EXIT_INSTR_OFFSETS
	.align		4
.L_23:
        /*0078*/ 	.byte	0x04, 0x1c
        /*007a*/ 	.short	(.L_25 - .L_24)


	//   ....[0]....
.L_24:
        /*007c*/ 	.word	0x00000410


	//   ....[1]....
        /*0080*/ 	.word	0x00000450


	//----- nvinfo : EIATTR_REQNTID
	.align		4
.L_25:
        /*0084*/ 	.byte	0x04, 0x10
        /*0086*/ 	.short	(.L_27 - .L_26)
.L_26:
        /*0088*/ 	.word	0x00000040
        /*008c*/ 	.word	0x00000001
        /*0090*/ 	.word	0x00000001


	//----- nvinfo : EIATTR_CBANK_PARAM_SIZE
	.align		4
.L_27:
        /*0094*/ 	.byte	0x03, 0x19
        /*0096*/ 	.short	0x0018


	//----- nvinfo : EIATTR_PARAM_CBANK
	.align		4
        /*0098*/ 	.byte	0x04, 0x0a
        /*009a*/ 	.short	(.L_29 - .L_28)
	.align		4
.L_28:
        /*009c*/ 	.word	index@(.nv.constant0.triton_per_fused_gelu_linalg_vector_norm_2)
        /*00a0*/ 	.short	0x0210
        /*00a2*/ 	.short	0x0018


	//----- nvinfo : EIATTR_SW_WAR
	.align		4
.L_29:
        /*00a4*/ 	.byte	0x04, 0x36
        /*00a6*/ 	.short	(.L_31 - .L_30)
.L_30:
        /*00a8*/ 	.word	0x00000008
.L_31:


//--------------------- .nv.callgraph             --------------------------
	.section	.nv.callgraph,"",@"SHT_CUDA_CALLGRAPH"
	.align	4
	.sectionentsize	8
	.align		4
        /*0000*/ 	.word	0x00000000
	.align		4
        /*0004*/ 	.word	0xffffffff
	.align		4
        /*0008*/ 	.word	0x00000000
	.align		4
        /*000c*/ 	.word	0xfffffffe
	.align		4
        /*0010*/ 	.word	0x00000000
	.align		4
        /*0014*/ 	.word	0xfffffffd
	.align		4
        /*0018*/ 	.word	0x00000000
	.align		4
        /*001c*/ 	.word	0xfffffffc


//--------------------- .nv.constant4             --------------------------
	.section	.nv.constant4,"a",@progbits
	.align	8
	.align		8
.nv.constant4:
        /*0000*/ 	.dword	_$_str
	.align		8
        /*0008*/ 	.dword	_$_str_$_2


//--------------------- .text.triton_per_fused_gelu_linalg_vector_norm_2 --------------------------
	.section	.text.triton_per_fused_gelu_linalg_vector_norm_2,"ax",@progbits
	.sectionflags	@"SHF_BARRIERS=1"
	.align	128
        .global         triton_per_fused_gelu_linalg_vector_norm_2
        .type           triton_per_fused_gelu_linalg_vector_norm_2,@function
        .size           triton_per_fused_gelu_linalg_vector_norm_2,(.L_x_1 - triton_per_fused_gelu_linalg_vector_norm_2)
        .other          triton_per_fused_gelu_linalg_vector_norm_2,@"STO_CUDA_ENTRY STV_DEFAULT"
triton_per_fused_gelu_linalg_vector_norm_2:
.text.triton_per_fused_gelu_linalg_vector_norm_2:
[----:B------:R-:W0:Y:S02]  /*0000*/  LDC R1, c[0x0][0x28] ;  /* 0x00000a00ff017b82 */ /* 0x000e240000000800 */
[----:B------:R-:W1:Y:S01]  /*0010*/  S2R R0, SR_CTAID.X ;  /* 0x0000000000007919 */ /* 0x000e620000002500 */
[----:B------:R-:W2:Y:S01]  /*0020*/  LDC.64 R2, c[0x0][0x218] ;  /* 0x00008600ff027b82 */ /* 0x000ea20000000a00 */
[----:B------:R-:W-:Y:S01]  /*0030*/  ULDC.64 UR4, c[0x0][0x208] ;  /* 0x0000820000047ab9 */ /* 0x000fe20000000a00 */
[----:B------:R-:W3:Y:S01]  /*0040*/  S2R R8, SR_TID.X ;  /* 0x0000000000087919 */ /* 0x000ee20000002100 */
[----:B-1----:R-:W-:Y:S02]  /*0050*/  SHF.R.S32.HI R5, RZ, 0x1f, R0 ;  /* 0x0000001fff057819 */ /* 0x002fe40000011400 */
[----:B------:R-:W-:Y:S02]  /*0060*/  ISETP.GE.AND P0, PT, R0, 0x40, PT ;  /* 0x000000400000780c */ /* 0x000fe40003f06270 */
[----:B------:R-:W-:Y:S02]  /*0070*/  LEA.HI R5, R5, R0, RZ, 0x4 ;  /* 0x0000000005057211 */ /* 0x000fe400078f20ff */
[----:B---3--:R-:W-:-:S02]  /*0080*/  SHF.L.U32 R4, R8, 0x4, RZ ;  /* 0x0000000408047819 */ /* 0x008fc400000006ff */
[C---:B------:R-:W-:Y:S02]  /*0090*/  LOP3.LUT R7, R5.reuse, 0xfffffff0, RZ, 0xc0, !PT ;  /* 0xfffffff005077812 */ /* 0x040fe400078ec0ff */
[----:B------:R-:W-:Y:S02]  /*00a0*/  LOP3.LUT R4, R4, 0xf0, RZ, 0xc0, !PT ;  /* 0x000000f004047812 */ /* 0x000fe400078ec0ff */
[----:B------:R-:W-:Y:S02]  /*00b0*/  SHF.L.U32 R5, R5, 0x4, RZ ;  /* 0x0000000405057819 */ /* 0x000fe400000006ff */
[----:B------:R-:W-:Y:S02]  /*00c0*/  IADD3 R4, R4, R0, -R7 ;  /* 0x0000000004047210 */ /* 0x000fe40007ffe807 */
[----:B------:R-:W-:-:S05]  /*00d0*/  LOP3.LUT R5, R5, 0xffffff00, RZ, 0xc0, !PT ;  /* 0xffffff0005057812 */ /* 0x000fca00078ec0ff */
[----:B------:R-:W-:Y:S01]  /*00e0*/  IMAD.IADD R5, R4, 0x1, R5 ;  /* 0x0000000104057824 */ /* 0x000fe200078e0205 */
[----:B------:R-:W-:-:S03]  /*00f0*/  HFMA2.MMA R4, -RZ, RZ, 0, 0 ;  /* 0x00000000ff047435 */ /* 0x000fc600000001ff */
[----:B--2---:R-:W-:-:S07]  /*0100*/  IMAD.WIDE R2, R5, 0x4, R2 ;  /* 0x0000000405027825 */ /* 0x004fce00078e0202 */
[----:B------:R1:W2:Y:S01]  /*0110*/  @!P0 LDG.E R4, desc[UR4][R2.64] ;  /* 0x0000000402048981 */ /* 0x0002a2000c1e1900 */
[----:B------:R-:W-:Y:S01]  /*0120*/  HFMA2.MMA R6, -RZ, RZ, 0.958984375, -6.1690807342529296875e-05 ;  /* 0x3bac840bff067435 */ /* 0x000fe200000001ff */
[----:B------:R-:W-:Y:S01]  /*0130*/  IMAD.MOV.U32 R5, RZ, RZ, -0x460a9f47 ;  /* 0xb9f560b9ff057424 */ /* 0x000fe200078e00ff */
[----:B-1----:R-:W-:Y:S01]  /*0140*/  HFMA2.MMA R2, -RZ, RZ, -1.26171875, -2.110004425048828125e-05 ;  /* 0xbd0c8162ff027435 */ /* 0x002fe200000001ff */
[----:B------:R-:W-:Y:S01]  /*0150*/  IMAD.MOV.U32 R3, RZ, RZ, 0x3e1cf906 ;  /* 0x3e1cf906ff037424 */ /* 0x000fe200078e00ff */
[----:B------:R-:W-:Y:S01]  /*0160*/  BAR.SYNC.DEFER_BLOCKING 0x0 ;  /* 0x0000000000007b1d */ /* 0x000fe20000010000 */
[----:B--2---:R-:W-:Y:S02]  /*0170*/  SEL R9, R4, RZ, !P0 ;  /* 0x000000ff04097207 */ /* 0x004fe40004000000 */
[----:B------:R-:W-:-:S03]  /*0180*/  MOV R4, 0x3789ca3c ;  /* 0x3789ca3c00047802 */ /* 0x000fc60000000f00 */
[----:B------:R-:W-:-:S04]  /*0190*/  FMUL R10, R9, 0.70710676908493041992 ;  /* 0x3f3504f3090a7820 */ /* 0x000fc80000400000 */
[----:B------:R-:W-:-:S05]  /*01a0*/  FADD.FTZ R7, |R10|, -RZ ;  /* 0x800000ff0a077221 */ /* 0x000fca0000010200 */
[----:B------:R-:W-:-:S13]  /*01b0*/  FSETP.GE.AND P1, PT, R7, 1.0029599666595458984, PT ;  /* 0x3f8060fe0700780b */ /* 0x000fda0003f26000 */
[----:B------:R-:W-:Y:S01]  /*01c0*/  @!P1 MOV R4, 0x38b1e96a ;  /* 0x38b1e96a00049802 */ /* 0x000fe20000000f00 */
[----:B------:R-:W-:Y:S02]  /*01d0*/  @!P1 IMAD.MOV.U32 R5, RZ, RZ, -0x45a8b2e0 ;  /* 0xba574d20ff059424 */ /* 0x000fe400078e00ff */
[----:B------:R-:W-:Y:S01]  /*01e0*/  @!P1 FMUL R7, R10, R10 ;  /* 0x0000000a0a079220 */ /* 0x000fe20000400000 */
[----:B------:R-:W-:Y:S01]  /*01f0*/  @!P1 MOV R6, 0x3baad5ea ;  /* 0x3baad5ea00069802 */ /* 0x000fe20000000f00 */
[----:B------:R-:W-:Y:S01]  /*0200*/  @!P1 IMAD.MOV.U32 R3, RZ, RZ, 0x3de718af ;  /* 0x3de718afff039424 */ /* 0x000fe200078e00ff */
[----:B------:R-:W-:Y:S01]  /*0210*/  @!P1 MOV R2, 0xbcdc1be7 ;  /* 0xbcdc1be700029802 */ /* 0x000fe20000000f00 */
[----:B------:R-:W-:Y:S01]  /*0220*/  FFMA.FTZ R5, R7, R4, R5 ;  /* 0x0000000407057223 */ /* 0x000fe20000010005 */
[----:B------:R-:W-:-:S03]  /*0230*/  HFMA2.MMA R4, -RZ, RZ, 1.853515625, -0.00091457366943359375 ;  /* 0x3f6a937eff047435 */ /* 0x000fc600000001ff */
[----:B------:R-:W-:-:S03]  /*0240*/  FFMA.FTZ R5, R5, R7, R6 ;  /* 0x0000000705057223 */ /* 0x000fc60000010006 */
[----:B------:R-:W-:Y:S01]  /*0250*/  @!P1 MOV R4, 0xbec093ac ;  /* 0xbec093ac00049802 */ /* 0x000fe20000000f00 */
[-C--:B------:R-:W-:Y:S01]  /*0260*/  FFMA.FTZ R6, R5, R7.reuse, R2 ;  /* 0x0000000705067223 */ /* 0x080fe20000010002 */
[----:B------:R-:W-:Y:S02]  /*0270*/  MOV R2, 0x3f20d842 ;  /* 0x3f20d84200027802 */ /* 0x000fe40000000f00 */
[----:B------:R-:W-:Y:S01]  /*0280*/  @!P1 MOV R2, 0x3e0375d3 ;  /* 0x3e0375d300029802 */ /* 0x000fe20000000f00 */
[----:B------:R-:W-:Y:S01]  /*0290*/  FFMA.FTZ R3, R6, R7, R3 ;  /* 0x0000000706037223 */ /* 0x000fe20000010003 */
[----:B------:R-:W-:-:S03]  /*02a0*/  FSEL R5, -R7, R10, P1 ;  /* 0x0000000a07057208 */ /* 0x000fc60000800100 */
[----:B------:R-:W-:Y:S01]  /*02b0*/  FFMA.FTZ R3, R3, R7, R4 ;  /* 0x0000000703037223 */ /* 0x000fe20000010004 */
[----:B------:R-:W-:-:S03]  /*02c0*/  FMUL R4, R9, 0.5 ;  /* 0x3f00000009047820 */ /* 0x000fc60000400000 */
[----:B------:R-:W-:-:S04]  /*02d0*/  FFMA.FTZ R2, R3, R7, R2 ;  /* 0x0000000703027223 */ /* 0x000fc80000010002 */
[----:B------:R-:W-:-:S04]  /*02e0*/  FFMA.FTZ R2, R2, R5, R5 ;  /* 0x0000000502027223 */ /* 0x000fc80000010005 */
[----:B------:R-:W1:Y:S02]  /*02f0*/  @P1 MUFU.EX2 R3, R2 ;  /* 0x0000000200031308 */ /* 0x000e640000000800 */
[----:B-1----:R-:W-:-:S05]  /*0300*/  @P1 FADD R3, -R3, 1 ;  /* 0x3f80000003031421 */ /* 0x002fca0000000100 */
[----:B------:R-:W-:-:S05]  /*0310*/  @P1 LOP3.LUT R2, R3, 0x80000000, R10, 0xf8, !PT ;  /* 0x8000000003021812 */ /* 0x000fca00078ef80a */
[----:B------:R-:W-:-:S04]  /*0320*/  FADD R3, R2, 1 ;  /* 0x3f80000002037421 */ /* 0x000fc80000000000 */
[----:B------:R-:W-:-:S04]  /*0330*/  FMUL R3, R4, R3 ;  /* 0x0000000304037220 */ /* 0x000fc80000400000 */
[----:B------:R-:W-:-:S05]  /*0340*/  FMUL R3, R3, R3 ;  /* 0x0000000303037220 */ /* 0x000fca0000400000 */
[----:B------:R-:W-:Y:S02]  /*0350*/  FSEL R4, R3, RZ, !P0 ;  /* 0x000000ff03047208 */ /* 0x000fe40004000000 */
[----:B------:R-:W-:-:S03]  /*0360*/  LOP3.LUT P0, RZ, R8, 0x3f, RZ, 0xc0, !PT ;  /* 0x0000003f08ff7812 */ /* 0x000fc6000780c0ff */
[----:B------:R-:W1:Y:S01]  /*0370*/  SHFL.BFLY PT, R3, R4, 0x8, 0x1f ;  /* 0x0d001f0004037f89 */ /* 0x000e6200000e0000 */
[----:B------:R-:W-:Y:S01]  /*0380*/  ISETP.LT.AND P0, PT, R0, 0x40, !P0 ;  /* 0x000000400000780c */ /* 0x000fe20004701270 */
[----:B-1----:R-:W-:-:S05]  /*0390*/  FADD R5, R4, R3 ;  /* 0x0000000304057221 */ /* 0x002fca0000000000 */
[----:B------:R-:W1:Y:S02]  /*03a0*/  SHFL.BFLY PT, R6, R5, 0x4, 0x1f ;  /* 0x0c801f0005067f89 */ /* 0x000e6400000e0000 */
[----:B-1----:R-:W-:-:S05]  /*03b0*/  FADD R6, R5, R6 ;  /* 0x0000000605067221 */ /* 0x002fca0000000000 */
[----:B------:R-:W1:Y:S02]  /*03c0*/  SHFL.BFLY PT, R3, R6, 0x2, 0x1f ;  /* 0x0c401f0006037f89 */ /* 0x000e6400000e0000 */
[----:B-1----:R-:W-:Y:S02]  /*03d0*/  FADD R7, R6, R3 ;  /* 0x0000000306077221 */ /* 0x002fe40000000000 */
[----:B------:R-:W1:Y:S03]  /*03e0*/  LDC.64 R2, c[0x0][0x210] ;  /* 0x00008400ff027b82 */ /* 0x000e660000000a00 */
[----:B------:R-:W2:Y:S02]  /*03f0*/  SHFL.BFLY PT, R10, R7, 0x1, 0x1f ;  /* 0x0c201f00070a7f89 */ /* 0x000ea400000e0000 */
[----:B--2---:R-:W-:Y:S01]  /*0400*/  FADD R10, R7, R10 ;  /* 0x0000000a070a7221 */ /* 0x004fe20000000000 */
[----:B-1----:R-:W-:Y:S06]  /*0410*/  @!P0 EXIT ;  /* 0x000000000000894d */ /* 0x002fec0003800000 */
[----:B------:R-:W0:Y:S01]  /*0420*/  MUFU.SQRT R5, R10 ;  /* 0x0000000a00057308 */ /* 0x000e220000002000 */
[----:B------:R-:W-:-:S05]  /*0430*/  IMAD.WIDE R2, R0, 0x4, R2 ;  /* 0x0000000400027825 */ /* 0x000fca00078e0202 */
[----:B0-----:R-:W-:Y:S01]  /*0440*/  STG.E desc[UR4][R2.64], R5 ;  /* 0x0000000502007986 */ /* 0x001fe2000c101904 */
[----:B------:R-:W-:Y:S05]  /*0450*/  EXIT ;  /* 0x000000000000794d */ /* 0x000fea0003800000 */
.L_x_0:
[----:B------:R-:W-:-:S00]  /*0460*/  BRA `(.L_x_0) ;  /* 0xfffffffc00fc7947 */ /* 0x000fc0000383ffff */
[----:B------:R-:W-:-:S00]  /*0470*/  NOP ;  /* 0x0000000000007918 */ /* 0x000fc00000000000 */
        /* <DEDUP_REMOVED lines=8> */
.L_x_1:


//--------------------- .nv.global.init           --------------------------
	.section	.nv.global.init,"aw",@progbits
.nv.global.init:
	.type		_$_str,@object
	.size		_$_str,(_$_str_$_2 - _$_str)
_$_str:
        /*0000*/ 	.byte	0x5f, 0x5f, 0x43, 0x55, 0x44, 0x41, 0x5f, 0x46, 0x54, 0x5a, 0x00
	.type		_$_str_$_2,@object
	.size		_$_str_$_2,(.L_1 - _$_str_$_2)
_$_str_$_2:
        /*000b*/ 	.byte	0x5f, 0x5f, 0x43, 0x55, 0x44, 0x41, 0x5f, 0x50, 0x52, 0x45, 0x43, 0x5f, 0x53, 0x51, 0x52, 0x54
        /*001b*/ 	.byte	0x00
.L_1:


//--------------------- .nv.constant0.triton_per_fused_gelu_linalg_vector_norm_2 --------------------------
	.section	.nv.constant0.triton_per_fused_gelu_linalg_vector_norm_2,"a",@progbits
	.sectionflags	@""
	.align	4
.nv.constant0.triton_per_fused_gelu_linalg_vector_norm_2:
	.zero		552
